	.headerflags	@"EF_CUDA_TEXMODE_UNIFIED EF_CUDA_64BIT_ADDRESS EF_CUDA_ACCELERATORS EF_CUDA_SM90 EF_CUDA_VIRTUAL_SM(EF_CUDA_SM90)"
	.elftype	@"ET_EXEC"


//--------------------- .nv.info                  --------------------------
	.section	.nv.info,"",@"SHT_CUDA_INFO"
	.align	4


	//----- nvinfo : EIATTR_REGCOUNT
	.align		4
        /*0000*/ 	.byte	0x04, 0x2f
        /*0002*/ 	.short	(.L_3 - .L_2)
	.align		4
.L_2:
        /*0004*/ 	.word	index@(triton_poi_fused__native_batch_norm_legit_no_training_relu_5)
        /*0008*/ 	.word	0x00000020


	//----- nvinfo : EIATTR_MIN_STACK_SIZE
	.align		4
.L_3:
        /*000c*/ 	.byte	0x04, 0x12
        /*000e*/ 	.short	(.L_5 - .L_4)
	.align		4
.L_4:
        /*0010*/ 	.word	index@(triton_poi_fused__native_batch_norm_legit_no_training_relu_5)
        /*0014*/ 	.word	0x00000000


	//----- nvinfo : EIATTR_FRAME_SIZE
	.align		4
.L_5:
        /*0018*/ 	.byte	0x04, 0x11
        /*001a*/ 	.short	(.L_7 - .L_6)
	.align		4
.L_6:
        /*001c*/ 	.word	index@(triton_poi_fused__native_batch_norm_legit_no_training_relu_5)
        /*0020*/ 	.word	0x00000000


	//----- nvinfo : EIATTR_MIN_STACK_SIZE
	.align		4
.L_7:
        /*0024*/ 	.byte	0x04, 0x12
        /*0026*/ 	.short	(.L_9 - .L_8)
	.align		4
.L_8:
        /*0028*/ 	.word	index@(triton_poi_fused__native_batch_norm_legit_no_training_relu_5)
        /*002c*/ 	.word	0x00000000
.L_9:


//--------------------- .nv.info.triton_poi_fused__native_batch_norm_legit_no_training_relu_5 --------------------------
	.section	.nv.info.triton_poi_fused__native_batch_norm_legit_no_training_relu_5,"",@"SHT_CUDA_INFO"
	.sectionflags	@""
	.align	4


	//----- nvinfo : EIATTR_CUDA_API_VERSION
	.align		4
        /*0000*/ 	.byte	0x04, 0x37
        /*0002*/ 	.short	(.L_11 - .L_10)
.L_10:
        /*0004*/ 	.word	0x0000007c


	//----- nvinfo : EIATTR_KPARAM_INFO
	.align		4
.L_11:
        /*0008*/ 	.byte	0x04, 0x17
        /*000a*/ 	.short	(.L_13 - .L_12)
.L_12:
        /*000c*/ 	.word	0x00000000
        /*0010*/ 	.short	0x0007
        /*0012*/ 	.short	0x0034
        /*0014*/ 	.byte	0x00, 0xf0, 0x11, 0x00


	//----- nvinfo : EIATTR_KPARAM_INFO
	.align		4
.L_13:
        /*0018*/ 	.byte	0x04, 0x17
        /*001a*/ 	.short	(.L_15 - .L_14)
.L_14:
        /*001c*/ 	.word	0x00000000
        /*0020*/ 	.short	0x0006
        /*0022*/ 	.short	0x0030
        /*0024*/ 	.byte	0x00, 0xf0, 0x11, 0x00


	//----- nvinfo : EIATTR_KPARAM_INFO
	.align		4
.L_15:
        /*0028*/ 	.byte	0x04, 0x17
        /*002a*/ 	.short	(.L_17 - .L_16)
.L_16:
        /*002c*/ 	.word	0x00000000
        /*0030*/ 	.short	0x0005
        /*0032*/ 	.short	0x0028
        /*0034*/ 	.byte	0x00, 0xf4, 0x21, 0x00


	//----- nvinfo : EIATTR_KPARAM_INFO
	.align		4
.L_17:
        /*0038*/ 	.byte	0x04, 0x17
        /*003a*/ 	.short	(.L_19 - .L_18)
.L_18:
        /*003c*/ 	.word	0x00000000
        /*0040*/ 	.short	0x0004
        /*0042*/ 	.short	0x0020
        /*0044*/ 	.byte	0x00, 0xf4, 0x21, 0x00


	//----- nvinfo : EIATTR_KPARAM_INFO
	.align		4
.L_19:
        /*0048*/ 	.byte	0x04, 0x17
        /*004a*/ 	.short	(.L_21 - .L_20)
.L_20:
        /*004c*/ 	.word	0x00000000
        /*0050*/ 	.short	0x0003
        /*0052*/ 	.short	0x0018
        /*0054*/ 	.byte	0x00, 0xf4, 0x21, 0x00


	//----- nvinfo : EIATTR_KPARAM_INFO
	.align		4
.L_21:
        /*0058*/ 	.byte	0x04, 0x17
        /*005a*/ 	.short	(.L_23 - .L_22)
.L_22:
        /*005c*/ 	.word	0x00000000
        /*0060*/ 	.short	0x0002
        /*0062*/ 	.short	0x0010
        /*0064*/ 	.byte	0x00, 0xf4, 0x21, 0x00


	//----- nvinfo : EIATTR_KPARAM_INFO
	.align		4
.L_23:
        /*0068*/ 	.byte	0x04, 0x17
        /*006a*/ 	.short	(.L_25 - .L_24)
.L_24:
        /*006c*/ 	.word	0x00000000
        /*0070*/ 	.short	0x0001
        /*0072*/ 	.short	0x0008
        /*0074*/ 	.byte	0x00, 0xf4, 0x21, 0x00


	//----- nvinfo : EIATTR_KPARAM_INFO
	.align		4
.L_25:
        /*0078*/ 	.byte	0x04, 0x17
        /*007a*/ 	.short	(.L_27 - .L_26)
.L_26:
        /*007c*/ 	.word	0x00000000
        /*0080*/ 	.short	0x0000
        /*0082*/ 	.short	0x0000
        /*0084*/ 	.byte	0x00, 0xf4, 0x21, 0x00


	//----- nvinfo : EIATTR_SPARSE_MMA_MASK
	.align		4
.L_27:
        /*0088*/ 	.byte	0x03, 0x50
        /*008a*/ 	.short	0x0000


	//----- nvinfo : EIATTR_MAXREG_COUNT
	.align		4
        /*008c*/ 	.byte	0x03, 0x1b
        /*008e*/ 	.short	0x00ff


	//----- nvinfo : EIATTR_EXIT_INSTR_OFFSETS
	.align		4
        /*0090*/ 	.byte	0x04, 0x1c
        /*0092*/ 	.short	(.L_29 - .L_28)


	//   ....[0]....
.L_28:
        /*0094*/ 	.word	0x000010e0


	//   ....[1]....
        /*0098*/ 	.word	0x00001190


	//----- nvinfo : EIATTR_REQNTID
	.align		4
.L_29:
        /*009c*/ 	.byte	0x04, 0x10
        /*009e*/ 	.short	(.L_31 - .L_30)
.L_30:
        /*00a0*/ 	.word	0x00000080
        /*00a4*/ 	.word	0x00000001
        /*00a8*/ 	.word	0x00000001


	//----- nvinfo : EIATTR_CBANK_PARAM_SIZE
	.align		4
.L_31:
        /*00ac*/ 	.byte	0x03, 0x19
        /*00ae*/ 	.short	0x0038


	//----- nvinfo : EIATTR_PARAM_CBANK
	.align		4
        /*00b0*/ 	.byte	0x04, 0x0a
        /*00b2*/ 	.short	(.L_33 - .L_32)
	.align		4
.L_32:
        /*00b4*/ 	.word	index@(.nv.constant0.triton_poi_fused__native_batch_norm_legit_no_training_relu_5)
        /*00b8*/ 	.short	0x0210
        /*00ba*/ 	.short	0x0038


	//----- nvinfo : EIATTR_SW_WAR
	.align		4
.L_33:
        /*00bc*/ 	.byte	0x04, 0x36
        /*00be*/ 	.short	(.L_35 - .L_34)
.L_34:
        /*00c0*/ 	.word	0x00000008
.L_35:


//--------------------- .nv.callgraph             --------------------------
	.section	.nv.callgraph,"",@"SHT_CUDA_CALLGRAPH"
	.align	4
	.sectionentsize	8
	.align		4
        /*0000*/ 	.word	0x00000000
	.align		4
        /*0004*/ 	.word	0xffffffff
	.align		4
        /*0008*/ 	.word	0x00000000
	.align		4
        /*000c*/ 	.word	0xfffffffe
	.align		4
        /*0010*/ 	.word	0x00000000
	.align		4
        /*0014*/ 	.word	0xfffffffd
	.align		4
        /*0018*/ 	.word	0x00000000
	.align		4
        /*001c*/ 	.word	0xfffffffc


//--------------------- .nv.constant4             --------------------------
	.section	.nv.constant4,"a",@progbits
	.align	8
	.align		8
.nv.constant4:
        /*0000*/ 	.dword	_$_str
	.align		8
        /*0008*/ 	.dword	_$_str_$_2


//--------------------- .text.triton_poi_fused__native_batch_norm_legit_no_training_relu_5 --------------------------
	.section	.text.triton_poi_fused__native_batch_norm_legit_no_training_relu_5,"ax",@progbits
	.sectionflags	@"SHF_BARRIERS=1"
	.align	128
        .global         triton_poi_fused__native_batch_norm_legit_no_training_relu_5
        .type           triton_poi_fused__native_batch_norm_legit_no_training_relu_5,@function
        .size           triton_poi_fused__native_batch_norm_legit_no_training_relu_5,(.L_x_1 - triton_poi_fused__native_batch_norm_legit_no_training_relu_5)
        .other          triton_poi_fused__native_batch_norm_legit_no_training_relu_5,@"STO_CUDA_ENTRY STV_DEFAULT"
triton_poi_fused__native_batch_norm_legit_no_training_relu_5:
.text.triton_poi_fused__native_batch_norm_legit_no_training_relu_5:
[----:B------:R-:W0:Y:S01]  /*0000*/  LDC R1, c[0x0][0x28] ;  /* 0x00000a00ff017b82 */ /* 0x000e220000000800 */
[----:B------:R-:W1:Y:S07]  /*0010*/  S2R R0, SR_CTAID.Y ;  /* 0x0000000000007919 */ /* 0x000e6e0000002600 */
[----:B------:R-:W2:Y:S01]  /*0020*/  LDC.64 R4, c[0x0][0x220] ;  /* 0x00008800ff047b82 */ /* 0x000ea20000000a00 */
[----:B------:R-:W-:Y:S01]  /*0030*/  ULDC.64 UR6, c[0x0][0x208] ;  /* 0x0000820000067ab9 */ /* 0x000fe20000000a00 */
[----:B------:R-:W3:Y:S01]  /*0040*/  S2R R2, SR_TID.X ;  /* 0x0000000000027919 */ /* 0x000ee20000002100 */
[----:B------:R-:W4:Y:S05]  /*0050*/  S2R R29, SR_CTAID.X ;  /* 0x00000000001d7919 */ /* 0x000f2a0000002500 */
[----:B------:R-:W5:Y:S08]  /*0060*/  LDC.64 R26, c[0x0][0x210] ;  /* 0x00008400ff1a7b82 */ /* 0x000f700000000a00 */
[----:B------:R-:W4:Y:S01]  /*0070*/  LDC.64 R16, c[0x0][0x218] ;  /* 0x00008600ff107b82 */ /* 0x000f220000000a00 */
[----:B------:R-:W-:-:S02]  /*0080*/  CS2R R12, SRZ ;  /* 0x00000000000c7805 */ /* 0x000fc4000001ff00 */
[----:B------:R-:W-:-:S05]  /*0090*/  CS2R R14, SRZ ;  /* 0x00000000000e7805 */ /* 0x000fca000001ff00 */
[----:B------:R-:W5:Y:S01]  /*00a0*/  LDC.64 R24, c[0x0][0x230] ;  /* 0x00008c00ff187b82 */ /* 0x000f620000000a00 */
[----:B-1----:R-:W-:Y:S01]  /*00b0*/  IMAD.SHL.U32 R3, R0, 0x20, RZ ;  /* 0x0000002000037824 */ /* 0x002fe200078e00ff */
[----:B------:R-:W-:Y:S01]  /*00c0*/  SHF.R.S32.HI R0, RZ, 0x1a, R0 ;  /* 0x0000001aff007819 */ /* 0x000fe20000011400 */
[----:B---3--:R-:W-:-:S03]  /*00d0*/  IMAD.SHL.U32 R6, R2, 0x4, RZ ;  /* 0x0000000402067824 */ /* 0x008fc600078e00ff */
[----:B------:R-:W-:Y:S02]  /*00e0*/  SGXT R0, R0, 0x1 ;  /* 0x000000010000781a */ /* 0x000fe40000000200 */
[----:B------:R-:W-:-:S04]  /*00f0*/  LOP3.LUT R23, R3, 0x1c, R6, 0xf8, !PT ;  /* 0x0000001c03177812 */ /* 0x000fc800078ef806 */
[----:B------:R-:W-:-:S04]  /*0100*/  LEA.HI R8, R0, R23, RZ, 0x8 ;  /* 0x0000001700087211 */ /* 0x000fc800078f40ff */
[----:B------:R-:W-:-:S05]  /*0110*/  LOP3.LUT R6, R8, 0xffffff00, RZ, 0xc0, !PT ;  /* 0xffffff0008067812 */ /* 0x000fca00078ec0ff */
[----:B------:R-:W-:-:S04]  /*0120*/  IMAD.IADD R23, R23, 0x1, -R6 ;  /* 0x0000000117177824 */ /* 0x000fc800078e0a06 */
[----:B--2---:R-:W-:-:S06]  /*0130*/  IMAD.WIDE R4, R23, 0x4, R4 ;  /* 0x0000000417047825 */ /* 0x004fcc00078e0204 */
[----:B------:R-:W2:Y:S01]  /*0140*/  LDG.E.EL.128 R4, desc[UR6][R4.64] ;  /* 0x0000000604047981 */ /* 0x000ea2000c2e1d00 */
[----:B------:R-:W-:Y:S01]  /*0150*/  SHF.R.U32.HI R9, RZ, 0x3, R2 ;  /* 0x00000003ff097819 */ /* 0x000fe20000011602 */
[----:B----4-:R-:W-:Y:S01]  /*0160*/  IMAD.SHL.U32 R29, R29, 0x20, RZ ;  /* 0x000000201d1d7824 */ /* 0x010fe200078e00ff */
[----:B------:R-:W-:Y:S01]  /*0170*/  SHF.R.S32.HI R10, RZ, 0x8, R8 ;  /* 0x00000008ff0a7819 */ /* 0x000fe20000011408 */
[----:B0-----:R-:W-:Y:S01]  /*0180*/  IMAD.WIDE R16, R23, 0x4, R16 ;  /* 0x0000000417107825 */ /* 0x001fe200078e0210 */
[----:B------:R-:W-:-:S03]  /*0190*/  SGXT.U32 R8, R9, 0x4 ;  /* 0x000000040908781a */ /* 0x000fc60000000000 */
[----:B------:R-:W-:Y:S01]  /*01a0*/  IMAD R10, R10, 0x3c100, R23 ;  /* 0x0003c1000a0a7824 */ /* 0x000fe200078e0217 */
[----:B------:R-:W-:Y:S01]  /*01b0*/  LOP3.LUT R9, R29, R8, RZ, 0xfc, !PT ;  /* 0x000000081d097212 */ /* 0x000fe200078efcff */
[----:B------:R-:W3:Y:S01]  /*01c0*/  LDG.E.EL.128 R16, desc[UR6][R16.64] ;  /* 0x0000000610107981 */ /* 0x000ee2000c2e1d00 */
[----:B------:R-:W-:Y:S02]  /*01d0*/  LOP3.LUT R8, R29, 0x10, R8, 0xfe, !PT ;  /* 0x000000101d087812 */ /* 0x000fe400078efe08 */
[C---:B------:R-:W-:Y:S01]  /*01e0*/  ISETP.GE.AND P0, PT, R9.reuse, 0x3c1, PT ;  /* 0x000003c10900780c */ /* 0x040fe20003f06270 */
[--C-:B------:R-:W-:Y:S01]  /*01f0*/  IMAD R21, R9, 0x100, R10.reuse ;  /* 0x0000010009157824 */ /* 0x100fe200078e020a */
[C---:B------:R-:W-:Y:S01]  /*0200*/  ISETP.GE.AND P1, PT, R8.reuse, 0x3c1, PT ;  /* 0x000003c10800780c */ /* 0x040fe20003f26270 */
[----:B------:R-:W-:Y:S01]  /*0210*/  IMAD R11, R8, 0x100, R10 ;  /* 0x00000100080b7824 */ /* 0x000fe200078e020a */
[----:B------:R-:W-:Y:S01]  /*0220*/  CS2R R8, SRZ ;  /* 0x0000000000087805 */ /* 0x000fe2000001ff00 */
[----:B-----5:R-:W-:-:S04]  /*0230*/  IMAD.WIDE R20, R21, 0x4, R26 ;  /* 0x0000000415147825 */ /* 0x020fc800078e021a */
[----:B------:R-:W-:Y:S01]  /*0240*/  IMAD.WIDE R26, R11, 0x4, R26 ;  /* 0x000000040b1a7825 */ /* 0x000fe200078e021a */
[----:B------:R-:W-:-:S05]  /*0250*/  CS2R R10, SRZ ;  /* 0x00000000000a7805 */ /* 0x000fca000001ff00 */
[----:B------:R-:W4:Y:S04]  /*0260*/  @!P1 LDG.E.EL.128 R12, desc[UR6][R26.64] ;  /* 0x000000061a0c9981 */ /* 0x000f28000c2e1d00 */
[----:B------:R0:W3:Y:S02]  /*0270*/  @!P0 LDG.E.EL.128 R8, desc[UR6][R20.64] ;  /* 0x0000000614088981 */ /* 0x0000e4000c2e1d00 */
[----:B0-----:R-:W0:Y:S01]  /*0280*/  LDC.64 R20, c[0x0][0x228] ;  /* 0x00008a00ff147b82 */ /* 0x001e220000000a00 */
[----:B------:R-:W-:-:S04]  /*0290*/  IMAD.WIDE R24, R23, 0x4, R24 ;  /* 0x0000000417187825 */ /* 0x000fc800078e0218 */
[----:B0-----:R-:W-:-:S04]  /*02a0*/  IMAD.WIDE R20, R23, 0x4, R20 ;  /* 0x0000000417147825 */ /* 0x001fc800078e0214 */
[----:B--2---:R-:W-:-:S04]  /*02b0*/  FADD R22, R4, 9.9999997473787516356e-06 ;  /* 0x3727c5ac04167421 */ /* 0x004fc80000000000 */
[----:B------:R0:W1:Y:S01]  /*02c0*/  MUFU.SQRT R28, R22 ;  /* 0x00000016001c7308 */ /* 0x0000620000002000 */
[----:B------:R-:W-:Y:S01]  /*02d0*/  IMAD.MOV.U32 R4, RZ, RZ, 0x3e800000 ;  /* 0x3e800000ff047424 */ /* 0x000fe200078e00ff */
[----:B0-----:R-:W2:Y:S01]  /*02e0*/  LDG.E.EL.128 R20, desc[UR6][R20.64] ;  /* 0x0000000614147981 */ /* 0x001ea2000c2e1d00 */
[C---:B-1----:R-:W-:Y:S02]  /*02f0*/  FSETP.GT.AND P0, PT, R28.reuse, 8.50705917302346158658e+37, PT ;  /* 0x7e8000001c00780b */ /* 0x042fe40003f04000 */
[----:B------:R-:W-:-:S11]  /*0300*/  FSETP.GEU.AND P1, PT, R28, 1.175494350822287508e-38, PT ;  /* 0x008000001c00780b */ /* 0x000fd60003f2e000 */
[----:B------:R-:W-:-:S04]  /*0310*/  @P0 FMUL R28, R28, 0.25 ;  /* 0x3e8000001c1c0820 */ /* 0x000fc80000400000 */
[----:B------:R-:W-:-:S04]  /*0320*/  @!P1 FMUL R28, R28, 16777216 ;  /* 0x4b8000001c1c9820 */ /* 0x000fc80000400000 */
[----:B------:R-:W0:Y:S01]  /*0330*/  MUFU.RCP R27, R28 ;  /* 0x0000001c001b7308 */ /* 0x000e220000001000 */
[C---:B---3--:R-:W-:Y:S01]  /*0340*/  FADD R8, -R16.reuse, R8 ;  /* 0x0000000810087221 */ /* 0x048fe20000000100 */
[----:B----4-:R-:W-:Y:S01]  /*0350*/  FADD R12, -R16, R12 ;  /* 0x0000000c100c7221 */ /* 0x010fe20000000100 */
[----:B------:R-:W-:-:S05]  /*0360*/  FSEL R16, R4, 1, P0 ;  /* 0x3f80000004107808 */ /* 0x000fca0000000000 */
[----:B------:R-:W-:Y:S01]  /*0370*/  @!P1 FMUL R16, R16, 16777216 ;  /* 0x4b80000010109820 */ /* 0x000fe20000400000 */
[C---:B------:R-:W-:Y:S01]  /*0380*/  FADD R9, -R17.reuse, R9 ;  /* 0x0000000911097221 */ /* 0x040fe20000000100 */
[----:B------:R-:W-:Y:S02]  /*0390*/  FADD R13, -R17, R13 ;  /* 0x0000000d110d7221 */ /* 0x000fe40000000100 */
[----:B0-----:R-:W-:-:S04]  /*03a0*/  FMUL R27, R27, R16 ;  /* 0x000000101b1b7220 */ /* 0x001fc80000400000 */
[C---:B------:R-:W-:Y:S01]  /*03b0*/  FMUL R17, R27.reuse, R12 ;  /* 0x0000000c1b117220 */ /* 0x040fe20000400000 */
[----:B------:R-:W-:Y:S02]  /*03c0*/  FMUL R8, R27, R8 ;  /* 0x000000081b087220 */ /* 0x000fe40000400000 */
[----:B------:R-:W2:Y:S01]  /*03d0*/  LDG.E.EL.128 R24, desc[UR6][R24.64] ;  /* 0x0000000618187981 */ /* 0x000ea2000c2e1d00 */
[----:B------:R-:W-:Y:S01]  /*03e0*/  FADD R5, R5, 9.9999997473787516356e-06 ;  /* 0x3727c5ac05057421 */ /* 0x000fe20000000000 */
[----:B------:R-:W-:-:S03]  /*03f0*/  FADD R12, R6, 9.9999997473787516356e-06 ;  /* 0x3727c5ac060c7421 */ /* 0x000fc60000000000 */
[----:B------:R-:W0:Y:S01]  /*0400*/  MUFU.SQRT R16, R5 ;  /* 0x0000000500107308 */ /* 0x000e220000002000 */
[----:B------:R-:W-:-:S07]  /*0410*/  FADD R6, R7, 9.9999997473787516356e-06 ;  /* 0x3727c5ac07067421 */ /* 0x000fce0000000000 */
[----:B------:R-:W1:Y:S08]  /*0420*/  MUFU.SQRT R28, R12 ;  /* 0x0000000c001c7308 */ /* 0x000e700000002000 */
[----:B------:R-:W3:Y:S01]  /*0430*/  MUFU.SQRT R6, R6 ;  /* 0x0000000600067308 */ /* 0x000ee20000002000 */
[C---:B0-----:R-:W-:Y:S02]  /*0440*/  FSETP.GT.AND P0, PT, R16.reuse, 8.50705917302346158658e+37, PT ;  /* 0x7e8000001000780b */ /* 0x041fe40003f04000 */
[----:B------:R-:W-:-:S02]  /*0450*/  FSETP.GEU.AND P3, PT, R16, 1.175494350822287508e-38, PT ;  /* 0x008000001000780b */ /* 0x000fc40003f6e000 */
[C---:B-1----:R-:W-:Y:S02]  /*0460*/  FSETP.GT.AND P1, PT, R28.reuse, 8.50705917302346158658e+37, PT ;  /* 0x7e8000001c00780b */ /* 0x042fe40003f24000 */
[----:B------:R-:W-:Y:S02]  /*0470*/  FSETP.GEU.AND P4, PT, R28, 1.175494350822287508e-38, PT ;  /* 0x008000001c00780b */ /* 0x000fe40003f8e000 */
[----:B---3--:R-:W-:-:S05]  /*0480*/  FSETP.GT.AND P2, PT, R6, 8.50705917302346158658e+37, PT ;  /* 0x7e8000000600780b */ /* 0x008fca0003f44000 */
[----:B------:R-:W-:Y:S01]  /*0490*/  @P0 FMUL R16, R16, 0.25 ;  /* 0x3e80000010100820 */ /* 0x000fe20000400000 */
[----:B------:R-:W-:-:S03]  /*04a0*/  FSETP.GEU.AND P5, PT, R6, 1.175494350822287508e-38, PT ;  /* 0x008000000600780b */ /* 0x000fc60003fae000 */
[----:B------:R-:W-:Y:S01]  /*04b0*/  @!P3 FMUL R16, R16, 16777216 ;  /* 0x4b8000001010b820 */ /* 0x000fe20000400000 */
[----:B------:R-:W-:Y:S01]  /*04c0*/  @P1 FMUL R28, R28, 0.25 ;  /* 0x3e8000001c1c1820 */ /* 0x000fe20000400000 */
[----:B------:R-:W0:Y:S02]  /*04d0*/  S2UR UR5, SR_CgaCtaId ;  /* 0x00000000000579c3 */ /* 0x000e240000008800 */
[----:B------:R-:W1:Y:S01]  /*04e0*/  MUFU.RCP R7, R16 ;  /* 0x0000001000077308 */ /* 0x000e620000001000 */
[----:B------:R-:W-:Y:S01]  /*04f0*/  @!P4 FMUL R28, R28, 16777216 ;  /* 0x4b8000001c1cc820 */ /* 0x000fe20000400000 */
[----:B------:R-:W-:Y:S01]  /*0500*/  FADD R5, -R18, R10 ;  /* 0x0000000a12057221 */ /* 0x000fe20000000100 */
[----:B------:R-:W-:Y:S01]  /*0510*/  @P2 FMUL R6, R6, 0.25 ;  /* 0x3e80000006062820 */ /* 0x000fe20000400000 */
[----:B------:R-:W-:Y:S01]  /*0520*/  FADD R14, -R18, R14 ;  /* 0x0000000e120e7221 */ /* 0x000fe20000000100 */
[----:B------:R-:W-:-:S03]  /*0530*/  FSEL R18, R4, 1, P0 ;  /* 0x3f80000004127808 */ /* 0x000fc60000000000 */
[----:B------:R-:W3:Y:S01]  /*0540*/  MUFU.RCP R10, R28 ;  /* 0x0000001c000a7308 */ /* 0x000ee20000001000 */
[----:B------:R-:W-:Y:S01]  /*0550*/  @!P5 FMUL R6, R6, 16777216 ;  /* 0x4b8000000606d820 */ /* 0x000fe20000400000 */
[C---:B------:R-:W-:Y:S01]  /*0560*/  FADD R12, -R19.reuse, R11 ;  /* 0x0000000b130c7221 */ /* 0x040fe20000000100 */
[----:B------:R-:W-:Y:S01]  /*0570*/  FADD R15, -R19, R15 ;  /* 0x0000000f130f7221 */ /* 0x000fe20000000100 */
[----:B------:R-:W-:Y:S01]  /*0580*/  FSEL R19, R4, 1, P1 ;  /* 0x3f80000004137808 */ /* 0x000fe20000800000 */
[----:B------:R-:W-:-:S03]  /*0590*/  @!P3 FMUL R18, R18, 16777216 ;  /* 0x4b8000001212b820 */ /* 0x000fc60000400000 */
[----:B------:R-:W4:Y:S01]  /*05a0*/  MUFU.RCP R6, R6 ;  /* 0x0000000600067308 */ /* 0x000f220000001000 */
[----:B-1----:R-:W-:Y:S01]  /*05b0*/  FMUL R18, R7, R18 ;  /* 0x0000001207127220 */ /* 0x002fe20000400000 */
[----:B------:R-:W-:Y:S01]  /*05c0*/  @!P4 FMUL R19, R19, 16777216 ;  /* 0x4b8000001313c820 */ /* 0x000fe20000400000 */
[----:B------:R-:W-:Y:S01]  /*05d0*/  FSEL R7, R4, 1, P2 ;  /* 0x3f80000004077808 */ /* 0x000fe20001000000 */
[----:B------:R-:W-:Y:S01]  /*05e0*/  IMAD.SHL.U32 R4, R2, 0x80, RZ ;  /* 0x0000008002047824 */ /* 0x000fe200078e00ff */
[----:B------:R-:W-:Y:S01]  /*05f0*/  SHF.R.U32.HI R11, RZ, 0x3, R2 ;  /* 0x00000003ff0b7819 */ /* 0x000fe20000011602 */
[----:B------:R-:W-:Y:S01]  /*0600*/  UMOV UR4, 0x400 ;  /* 0x0000040000047882 */ /* 0x000fe20000000000 */
[----:B---3--:R-:W-:Y:S02]  /*0610*/  FMUL R19, R10, R19 ;  /* 0x000000130a137220 */ /* 0x008fe40000400000 */
[----:B------:R-:W-:Y:S01]  /*0620*/  SGXT.U32 R10, R11, 0x4 ;  /* 0x000000040b0a781a */ /* 0x000fe20000000000 */
[----:B------:R-:W-:Y:S01]  /*0630*/  @!P5 FMUL R7, R7, 16777216 ;  /* 0x4b8000000707d820 */ /* 0x000fe20000400000 */
[----:B------:R-:W-:Y:S01]  /*0640*/  LOP3.LUT R11, R4, 0x380, RZ, 0xc0, !PT ;  /* 0x00000380040b7812 */ /* 0x000fe200078ec0ff */
[----:B0-----:R-:W-:-:S03]  /*0650*/  UPRMT UR4, UR5, 0x654, UR4 ;  /* 0x0000065405047896 */ /* 0x001fc60008000004 */
[C---:B------:R-:W-:Y:S01]  /*0660*/  LOP3.LUT R16, R11.reuse, 0x40, RZ, 0xfc, !PT ;  /* 0x000000400b107812 */ /* 0x040fe200078efcff */
[----:B----4-:R-:W-:Y:S01]  /*0670*/  FMUL R4, R6, R7 ;  /* 0x0000000706047220 */ /* 0x010fe20000400000 */
[C---:B------:R-:W-:Y:S02]  /*0680*/  LOP3.LUT R10, R11.reuse, R10, RZ, 0xfc, !PT ;  /* 0x0000000a0b0a7212 */ /* 0x040fe400078efcff */
[----:B------:R-:W-:Y:S02]  /*0690*/  LOP3.LUT R6, R11, 0x20, RZ, 0xfc, !PT ;  /* 0x000000200b067812 */ /* 0x000fe400078efcff */
[----:B------:R-:W-:Y:S02]  /*06a0*/  LEA.HI R16, R16, UR4, RZ, 0x1d ;  /* 0x0000000410107c11 */ /* 0x000fe4000f8fe8ff */
[----:B------:R-:W-:Y:S01]  /*06b0*/  LEA.HI R7, R6, UR4, RZ, 0x1d ;  /* 0x0000000406077c11 */ /* 0x000fe2000f8fe8ff */
[----:B------:R-:W-:-:S04]  /*06c0*/  FMUL R5, R19, R5 ;  /* 0x0000000513057220 */ /* 0x000fc80000400000 */
[----:B------:R-:W-:Y:S02]  /*06d0*/  IMAD R7, R10, 0x4, R7 ;  /* 0x000000040a077824 */ /* 0x000fe400078e0207 */
[C---:B------:R-:W-:Y:S01]  /*06e0*/  FMUL R12, R4.reuse, R12 ;  /* 0x0000000c040c7220 */ /* 0x040fe20000400000 */
[----:B------:R-:W-:Y:S01]  /*06f0*/  FMUL R19, R19, R14 ;  /* 0x0000000e13137220 */ /* 0x000fe20000400000 */
[----:B------:R-:W-:Y:S01]  /*0700*/  FMUL R14, R4, R15 ;  /* 0x0000000f040e7220 */ /* 0x000fe20000400000 */
[----:B------:R-:W-:Y:S01]  /*0710*/  LOP3.LUT R29, R29, 0x1f, R2, 0xf8, !PT ;  /* 0x0000001f1d1d7812 */ /* 0x000fe200078ef802 */
[C-C-:B--2---:R-:W-:Y:S01]  /*0720*/  FFMA R8, R20.reuse, R8, R24.reuse ;  /* 0x0000000814087223 */ /* 0x144fe20000000018 */
[----:B------:R-:W-:Y:S01]  /*0730*/  FFMA R17, R20, R17, R24 ;  /* 0x0000001114117223 */ /* 0x000fe20000000018 */
[C---:B------:R-:W-:Y:S02]  /*0740*/  LOP3.LUT R20, R11.reuse, 0x60, RZ, 0xfc, !PT ;  /* 0x000000600b147812 */ /* 0x040fe400078efcff */
[----:B------:R-:W-:-:S05]  /*0750*/  LEA.HI R11, R11, UR4, RZ, 0x1d ;  /* 0x000000040b0b7c11 */ /* 0x000fca000f8fe8ff */
[C---:B------:R-:W-:Y:S02]  /*0760*/  IMAD R6, R10.reuse, 0x4, R11 ;  /* 0x000000040a067824 */ /* 0x040fe400078e020b */
[----:B------:R-:W-:Y:S01]  /*0770*/  IMAD R11, R10, 0x4, R16 ;  /* 0x000000040a0b7824 */ /* 0x000fe200078e0210 */
[----:B------:R-:W-:Y:S02]  /*0780*/  SHF.R.U32.HI R16, RZ, 0x5, R2 ;  /* 0x00000005ff107819 */ /* 0x000fe40000011602 */
[----:B------:R-:W-:Y:S02]  /*0790*/  LEA.HI R20, R20, UR4, RZ, 0x1d ;  /* 0x0000000414147c11 */ /* 0x000fe4000f8fe8ff */
[----:B------:R-:W-:-:S03]  /*07a0*/  SGXT.U32 R16, R16, 0x2 ;  /* 0x000000021010781a */ /* 0x000fc60000000000 */
[----:B------:R-:W-:Y:S01]  /*07b0*/  IMAD R10, R10, 0x4, R20 ;  /* 0x000000040a0a7824 */ /* 0x000fe200078e0214 */
[----:B------:R-:W-:Y:S01]  /*07c0*/  LOP3.LUT R3, R16, R3, RZ, 0xfc, !PT ;  /* 0x0000000310037212 */ /* 0x000fe200078efcff */
[C---:B------:R-:W-:Y:S01]  /*07d0*/  FMUL R20, R18.reuse, R13 ;  /* 0x0000000d12147220 */ /* 0x040fe20000400000 */
[----:B------:R-:W0:Y:S01]  /*07e0*/  S2R R16, SR_TID.X ;  /* 0x0000000000107919 */ /* 0x000e220000002100 */
[----:B------:R-:W-:Y:S01]  /*07f0*/  FMUL R18, R18, R9 ;  /* 0x0000000912127220 */ /* 0x000fe20000400000 */
[----:B------:R-:W-:-:S03]  /*0800*/  FFMA R9, R22, R5, R26 ;  /* 0x0000000516097223 */ /* 0x000fc6000000001a */
[----:B------:R-:W-:Y:S01]  /*0810*/  FFMA R18, R21, R18, R25 ;  /* 0x0000001215127223 */ /* 0x000fe20000000019 */
[----:B------:R-:W-:Y:S01]  /*0820*/  FSETP.GEU.AND P2, PT, R8, RZ, PT ;  /* 0x000000ff0800720b */ /* 0x000fe20003f4e000 */
[----:B------:R-:W-:Y:S01]  /*0830*/  FFMA R12, R23, R12, R27 ;  /* 0x0000000c170c7223 */ /* 0x000fe2000000001b */
[----:B------:R-:W-:Y:S02]  /*0840*/  FSETP.GEU.AND P0, PT, R9, RZ, PT ;  /* 0x000000ff0900720b */ /* 0x000fe40003f0e000 */
[----:B------:R-:W-:Y:S01]  /*0850*/  FSETP.GEU.AND P1, PT, R18, RZ, PT ;  /* 0x000000ff1200720b */ /* 0x000fe20003f2e000 */
[----:B------:R-:W-:Y:S01]  /*0860*/  FFMA R4, R21, R20, R25 ;  /* 0x0000001415047223 */ /* 0x000fe20000000019 */
[----:B------:R-:W-:Y:S01]  /*0870*/  FSEL R13, R8, RZ, P2 ;  /* 0x000000ff080d7208 */ /* 0x000fe20001000000 */
[----:B------:R-:W-:Y:S01]  /*0880*/  FFMA R26, R22, R19, R26 ;  /* 0x00000013161a7223 */ /* 0x000fe2000000001a */
[----:B------:R-:W-:Y:S01]  /*0890*/  FSEL R18, R18, RZ, P1 ;  /* 0x000000ff12127208 */ /* 0x000fe20000800000 */
[----:B------:R-:W-:Y:S01]  /*08a0*/  FFMA R5, R23, R14, R27 ;  /* 0x0000000e17057223 */ /* 0x000fe2000000001b */
[----:B------:R-:W-:-:S02]  /*08b0*/  FSEL R8, R9, RZ, P0 ;  /* 0x000000ff09087208 */ /* 0x000fc40000000000 */
[C---:B------:R-:W-:Y:S02]  /*08c0*/  FSETP.GEU.AND P1, PT, R12.reuse, RZ, PT ;  /* 0x000000ff0c00720b */ /* 0x040fe40003f2e000 */
[C---:B------:R-:W-:Y:S02]  /*08d0*/  FSETP.GEU.AND P0, PT, R17.reuse, RZ, PT ;  /* 0x000000ff1100720b */ /* 0x040fe40003f0e000 */
[----:B------:R-:W-:Y:S02]  /*08e0*/  FSEL R9, R12, RZ, P1 ;  /* 0x000000ff0c097208 */ /* 0x000fe40000800000 */
[----:B------:R-:W-:Y:S02]  /*08f0*/  FSETP.GEU.AND P2, PT, R4, RZ, PT ;  /* 0x000000ff0400720b */ /* 0x000fe40003f4e000 */
[----:B------:R-:W-:Y:S02]  /*0900*/  FSEL R17, R17, RZ, P0 ;  /* 0x000000ff11117208 */ /* 0x000fe40000000000 */
[----:B------:R-:W-:-:S02]  /*0910*/  FSETP.GEU.AND P1, PT, R26, RZ, PT ;  /* 0x000000ff1a00720b */ /* 0x000fc40003f2e000 */
[C---:B------:R-:W-:Y:S01]  /*0920*/  FSETP.GEU.AND P0, PT, R5.reuse, RZ, PT ;  /* 0x000000ff0500720b */ /* 0x040fe20003f0e000 */
[----:B------:R-:W-:Y:S01]  /*0930*/  STS [R6], R13 ;  /* 0x0000000d06007388 */ /* 0x000fe20000000800 */
[----:B------:R-:W-:Y:S02]  /*0940*/  FSEL R28, R4, RZ, P2 ;  /* 0x000000ff041c7208 */ /* 0x000fe40001000000 */
[----:B------:R-:W-:Y:S01]  /*0950*/  FSEL R26, R26, RZ, P1 ;  /* 0x000000ff1a1a7208 */ /* 0x000fe20000800000 */
[----:B------:R-:W-:Y:S01]  /*0960*/  STS [R7+0x80], R18 ;  /* 0x0000801207007388 */ /* 0x000fe20000000800 */
[----:B------:R-:W-:-:S03]  /*0970*/  FSEL R5, R5, RZ, P0 ;  /* 0x000000ff05057208 */ /* 0x000fc60000000000 */
[----:B------:R1:W-:Y:S01]  /*0980*/  STS [R11+0x100], R8 ;  /* 0x000100080b007388 */ /* 0x0003e20000000800 */
[----:B------:R-:W-:-:S03]  /*0990*/  LOP3.LUT R2, R2, 0x7f, RZ, 0xc0, !PT ;  /* 0x0000007f02027812 */ /* 0x000fc600078ec0ff */
[----:B------:R-:W-:Y:S04]  /*09a0*/  STS [R10+0x180], R9 ;  /* 0x000180090a007388 */ /* 0x000fe80000000800 */
[----:B------:R-:W-:Y:S01]  /*09b0*/  STS [R6+0x40], R17 ;  /* 0x0000401106007388 */ /* 0x000fe20000000800 */
[----:B0-----:R-:W-:-:S03]  /*09c0*/  SHF.R.U32.HI R12, RZ, 0x3, R16 ;  /* 0x00000003ff0c7819 */ /* 0x001fc60000011610 */
[----:B------:R-:W-:Y:S01]  /*09d0*/  STS [R7+0xc0], R28 ;  /* 0x0000c01c07007388 */ /* 0x000fe20000000800 */
[----:B------:R-:W-:-:S03]  /*09e0*/  LOP3.LUT R14, R2, 0x80, RZ, 0xfc, !PT ;  /* 0x00000080020e7812 */ /* 0x000fc600078efcff */
[----:B------:R-:W-:Y:S01]  /*09f0*/  STS [R11+0x140], R26 ;  /* 0x0001401a0b007388 */ /* 0x000fe20000000800 */
[----:B-1----:R-:W-:-:S03]  /*0a00*/  LOP3.LUT R8, R2, 0x180, RZ, 0xfc, !PT ;  /* 0x0000018002087812 */ /* 0x002fc600078efcff */
[----:B------:R0:W-:Y:S01]  /*0a10*/  STS [R10+0x1c0], R5 ;  /* 0x0001c0050a007388 */ /* 0x0001e20000000800 */
[C---:B------:R-:W-:Y:S02]  /*0a20*/  LOP3.LUT R15, R2.reuse, 0x100, RZ, 0xfc, !PT ;  /* 0x00000100020f7812 */ /* 0x040fe400078efcff */
[C---:B------:R-:W-:Y:S02]  /*0a30*/  LOP3.LUT R16, R2.reuse, 0x200, RZ, 0xfc, !PT ;  /* 0x0000020002107812 */ /* 0x040fe400078efcff */
[C---:B------:R-:W-:Y:S02]  /*0a40*/  LOP3.LUT R18, R2.reuse, 0x280, RZ, 0xfc, !PT ;  /* 0x0000028002127812 */ /* 0x040fe400078efcff */
[----:B------:R-:W-:Y:S02]  /*0a50*/  LOP3.LUT R19, R2, 0x300, RZ, 0xfc, !PT ;  /* 0x0000030002137812 */ /* 0x000fe400078efcff */
[----:B------:R-:W-:Y:S01]  /*0a60*/  SHF.R.U32.HI R14, RZ, 0x3, R14 ;  /* 0x00000003ff0e7819 */ /* 0x000fe2000001160e */
[----:B0-----:R-:W0:Y:S01]  /*0a70*/  LDC.64 R4, c[0x0][0x238] ;  /* 0x00008e00ff047b82 */ /* 0x001e220000000a00 */
[----:B------:R-:W-:-:S02]  /*0a80*/  SHF.R.U32.HI R8, RZ, 0x3, R8 ;  /* 0x00000003ff087819 */ /* 0x000fc40000011608 */
[----:B------:R-:W-:Y:S02]  /*0a90*/  LOP3.LUT R20, R2, 0x380, RZ, 0xfc, !PT ;  /* 0x0000038002147812 */ /* 0x000fe400078efcff */
[----:B------:R-:W-:Y:S02]  /*0aa0*/  SHF.R.U32.HI R15, RZ, 0x3, R15 ;  /* 0x00000003ff0f7819 */ /* 0x000fe4000001160f */
[----:B------:R-:W-:Y:S02]  /*0ab0*/  SHF.R.U32.HI R6, RZ, 0x3, R16 ;  /* 0x00000003ff067819 */ /* 0x000fe40000011610 */
[----:B------:R-:W-:Y:S02]  /*0ac0*/  LOP3.LUT R12, R12, 0xc, RZ, 0xc0, !PT ;  /* 0x0000000c0c0c7812 */ /* 0x000fe400078ec0ff */
[----:B------:R-:W-:Y:S02]  /*0ad0*/  SHF.R.U32.HI R18, RZ, 0x3, R18 ;  /* 0x00000003ff127819 */ /* 0x000fe40000011612 */
[----:B------:R-:W-:-:S02]  /*0ae0*/  SHF.R.U32.HI R19, RZ, 0x3, R19 ;  /* 0x00000003ff137819 */ /* 0x000fc40000011613 */
[----:B------:R-:W-:Y:S02]  /*0af0*/  LOP3.LUT R14, R14, 0x1c, RZ, 0xc0, !PT ;  /* 0x0000001c0e0e7812 */ /* 0x000fe400078ec0ff */
[----:B------:R-:W-:Y:S02]  /*0b00*/  LOP3.LUT R8, R8, 0x3c, RZ, 0xc0, !PT ;  /* 0x0000003c08087812 */ /* 0x000fe400078ec0ff */
[----:B------:R-:W-:Y:S02]  /*0b10*/  SHF.R.U32.HI R20, RZ, 0x3, R20 ;  /* 0x00000003ff147819 */ /* 0x000fe40000011614 */
[----:B------:R-:W-:Y:S02]  /*0b20*/  LOP3.LUT R15, R15, 0x2c, RZ, 0xc0, !PT ;  /* 0x0000002c0f0f7812 */ /* 0x000fe400078ec0ff */
[----:B------:R-:W-:Y:S02]  /*0b30*/  LOP3.LUT R23, R6, 0x4c, RZ, 0xc0, !PT ;  /* 0x0000004c06177812 */ /* 0x000fe400078ec0ff */
[----:B------:R-:W-:Y:S01]  /*0b40*/  LEA.HI R6, R0, R3, RZ, 0x8 ;  /* 0x0000000300067211 */ /* 0x000fe200078f40ff */
[----:B------:R-:W-:Y:S01]  /*0b50*/  VIADD R13, R12, UR4 ;  /* 0x000000040c0d7c36 */ /* 0x000fe20008000000 */
[----:B------:R-:W-:Y:S01]  /*0b60*/  LOP3.LUT R18, R18, 0x5c, RZ, 0xc0, !PT ;  /* 0x0000005c12127812 */ /* 0x000fe200078ec0ff */
[----:B------:R-:W-:Y:S01]  /*0b70*/  VIADD R17, R14, UR4 ;  /* 0x000000040e117c36 */ /* 0x000fe20008000000 */
[----:B------:R-:W-:Y:S01]  /*0b80*/  LOP3.LUT R25, R19, 0x6c, RZ, 0xc0, !PT ;  /* 0x0000006c13197812 */ /* 0x000fe200078ec0ff */
[----:B------:R-:W-:Y:S01]  /*0b90*/  VIADD R21, R8, UR4 ;  /* 0x0000000408157c36 */ /* 0x000fe20008000000 */
[----:B------:R-:W-:Y:S01]  /*0ba0*/  LOP3.LUT R12, R20, 0x7c, RZ, 0xc0, !PT ;  /* 0x0000007c140c7812 */ /* 0x000fe200078ec0ff */
[----:B------:R-:W-:Y:S01]  /*0bb0*/  VIADD R19, R15, UR4 ;  /* 0x000000040f137c36 */ /* 0x000fe20008000000 */
[----:B------:R-:W-:-:S02]  /*0bc0*/  LOP3.LUT R27, R3, 0x18, RZ, 0xfc, !PT ;  /* 0x00000018031b7812 */ /* 0x000fc400078efcff */
[----:B------:R-:W-:Y:S01]  /*0bd0*/  LOP3.LUT R8, R6, 0xffffff00, RZ, 0xc0, !PT ;  /* 0xffffff0006087812 */ /* 0x000fe200078ec0ff */
[----:B------:R-:W-:Y:S01]  /*0be0*/  IMAD R16, R2, 0x4, R13 ;  /* 0x0000000402107824 */ /* 0x000fe200078e020d */
[----:B------:R-:W-:Y:S01]  /*0bf0*/  BAR.SYNC.DEFER_BLOCKING 0x0 ;  /* 0x0000000000007b1d */ /* 0x000fe20000010000 */
[----:B------:R-:W-:Y:S01]  /*0c00*/  VIADD R23, R23, UR4 ;  /* 0x0000000417177c36 */ /* 0x000fe20008000000 */
[----:B------:R-:W-:Y:S01]  /*0c10*/  LEA.HI R13, R0, R27, RZ, 0x8 ;  /* 0x0000001b000d7211 */ /* 0x000fe200078f40ff */
[----:B------:R-:W-:Y:S01]  /*0c20*/  VIADD R14, R18, UR4 ;  /* 0x00000004120e7c36 */ /* 0x000fe20008000000 */
[----:B------:R-:W-:Y:S01]  /*0c30*/  LOP3.LUT R9, R3, 0x14, RZ, 0xfc, !PT ;  /* 0x0000001403097812 */ /* 0x000fe200078efcff */
[----:B------:R-:W-:Y:S02]  /*0c40*/  VIADD R25, R25, UR4 ;  /* 0x0000000419197c36 */ /* 0x000fe40008000000 */
[----:B------:R-:W-:Y:S02]  /*0c50*/  IMAD R18, R2, 0x4, R17 ;  /* 0x0000000402127824 */ /* 0x000fe400078e0211 */
[----:B------:R-:W-:-:S02]  /*0c60*/  VIADD R12, R12, UR4 ;  /* 0x000000040c0c7c36 */ /* 0x000fc40008000000 */
[C---:B------:R-:W-:Y:S02]  /*0c70*/  IMAD R17, R2.reuse, 0x4, R19 ;  /* 0x0000000402117824 */ /* 0x040fe400078e0213 */
[----:B------:R-:W-:Y:S02]  /*0c80*/  IMAD.IADD R8, R3, 0x1, -R8 ;  /* 0x0000000103087824 */ /* 0x000fe400078e0a08 */
[C---:B------:R-:W-:Y:S01]  /*0c90*/  IMAD R19, R2.reuse, 0x4, R21 ;  /* 0x0000000402137824 */ /* 0x040fe200078e0215 */
[----:B------:R-:W-:Y:S01]  /*0ca0*/  LOP3.LUT R20, R13, 0xffffff00, RZ, 0xc0, !PT ;  /* 0xffffff000d147812 */ /* 0x000fe200078ec0ff */
[----:B------:R-:W-:Y:S01]  /*0cb0*/  IMAD R21, R2, 0x4, R23 ;  /* 0x0000000402157824 */ /* 0x000fe200078e0217 */
[----:B------:R-:W-:Y:S01]  /*0cc0*/  LEA.HI R15, R0, R9, RZ, 0x8 ;  /* 0x00000009000f7211 */ /* 0x000fe200078f40ff */
[C---:B------:R-:W-:Y:S01]  /*0cd0*/  IMAD R23, R2.reuse, 0x4, R14 ;  /* 0x0000000402177824 */ /* 0x040fe200078e020e */
[----:B------:R-:W-:Y:S01]  /*0ce0*/  SHF.R.S32.HI R6, RZ, 0x8, R6 ;  /* 0x00000008ff067819 */ /* 0x000fe20000011406 */
[----:B------:R-:W-:-:S02]  /*0cf0*/  IMAD R25, R2, 0x4, R25 ;  /* 0x0000000402197824 */ /* 0x000fc400078e0219 */
[----:B------:R-:W-:Y:S01]  /*0d00*/  IMAD R2, R2, 0x4, R12 ;  /* 0x0000000402027824 */ /* 0x000fe200078e020c */
[----:B------:R-:W1:Y:S01]  /*0d10*/  LDS R16, [R16] ;  /* 0x0000000010107984 */ /* 0x000e620000000800 */
[----:B------:R-:W-:Y:S01]  /*0d20*/  IMAD R12, R8, 0x3c1, R29 ;  /* 0x000003c1080c7824 */ /* 0x000fe200078e021d */
[----:B------:R-:W-:Y:S01]  /*0d30*/  LOP3.LUT R8, R3, 0x10, RZ, 0xfc, !PT ;  /* 0x0000001003087812 */ /* 0x000fe200078efcff */
[----:B------:R-:W-:Y:S01]  /*0d40*/  IMAD.IADD R20, R27, 0x1, -R20 ;  /* 0x000000011b147824 */ /* 0x000fe200078e0a14 */
[----:B------:R-:W2:Y:S01]  /*0d50*/  LDS R18, [R18+0x200] ;  /* 0x0002000012127984 */ /* 0x000ea20000000800 */
[----:B------:R-:W-:Y:S01]  /*0d60*/  LOP3.LUT R22, R15, 0xffffff00, RZ, 0xc0, !PT ;  /* 0xffffff000f167812 */ /* 0x000fe200078ec0ff */
[----:B------:R-:W-:Y:S01]  /*0d70*/  IMAD R27, R6, 0x1e0800, R12 ;  /* 0x001e0800061b7824 */ /* 0x000fe200078e020c */
[----:B------:R-:W-:Y:S01]  /*0d80*/  LEA.HI R6, R0, R8, RZ, 0x8 ;  /* 0x0000000800067211 */ /* 0x000fe200078f40ff */
[----:B------:R-:W3:Y:S02]  /*0d90*/  LDS R17, [R17+0x400] ;  /* 0x0004000011117984 */ /* 0x000ee40000000800 */
[----:B------:R-:W-:Y:S01]  /*0da0*/  IMAD.IADD R22, R9, 0x1, -R22 ;  /* 0x0000000109167824 */ /* 0x000fe200078e0a16 */
[----:B------:R-:W-:Y:S01]  /*0db0*/  LOP3.LUT R9, R6, 0xffffff00, RZ, 0xc0, !PT ;  /* 0xffffff0006097812 */ /* 0x000fe200078ec0ff */
[----:B------:R-:W4:Y:S01]  /*0dc0*/  LDS R19, [R19+0x600] ;  /* 0x0006000013137984 */ /* 0x000f220000000800 */
[----:B------:R-:W-:-:S03]  /*0dd0*/  LOP3.LUT R12, R3, 0x4, RZ, 0xfc, !PT ;  /* 0x00000004030c7812 */ /* 0x000fc600078efcff */
[----:B------:R-:W5:Y:S01]  /*0de0*/  LDS R21, [R21+0x800] ;  /* 0x0008000015157984 */ /* 0x000f620000000800 */
[----:B------:R-:W-:-:S03]  /*0df0*/  SHF.R.S32.HI R24, RZ, 0x8, R13 ;  /* 0x00000008ff187819 */ /* 0x000fc6000001140d */
[----:B------:R-:W1:Y:S01]  /*0e00*/  LDS R23, [R23+0xa00] ;  /* 0x000a000017177984 */ /* 0x000e620000000800 */
[----:B------:R-:W-:Y:S01]  /*0e10*/  IMAD.IADD R8, R8, 0x1, -R9 ;  /* 0x0000000108087824 */ /* 0x000fe200078e0a09 */
[----:B------:R-:W-:Y:S02]  /*0e20*/  SHF.R.S32.HI R13, RZ, 0x8, R15 ;  /* 0x00000008ff0d7819 */ /* 0x000fe4000001140f */
[----:B------:R-:W2:Y:S01]  /*0e30*/  LDS R25, [R25+0xc00] ;  /* 0x000c000019197984 */ /* 0x000ea20000000800 */
[C---:B------:R-:W-:Y:S01]  /*0e40*/  LOP3.LUT R9, R3.reuse, 0xc, RZ, 0xfc, !PT ;  /* 0x0000000c03097812 */ /* 0x040fe200078efcff */
[--C-:B------:R-:W-:Y:S01]  /*0e50*/  IMAD R15, R20, 0x3c1, R29.reuse ;  /* 0x000003c1140f7824 */ /* 0x100fe200078e021d */
[----:B------:R-:W-:Y:S01]  /*0e60*/  LEA.HI R20, R0, R12, RZ, 0x8 ;  /* 0x0000000c00147211 */ /* 0x000fe200078f40ff */
[----:B------:R-:W-:Y:S01]  /*0e70*/  IMAD R22, R22, 0x3c1, R29 ;  /* 0x000003c116167824 */ /* 0x000fe200078e021d */
[----:B------:R-:W-:Y:S02]  /*0e80*/  LOP3.LUT R11, R3, 0x8, RZ, 0xfc, !PT ;  /* 0x00000008030b7812 */ /* 0x000fe400078efcff */
[----:B------:R-:W-:Y:S01]  /*0e90*/  LEA.HI R14, R0, R9, RZ, 0x8 ;  /* 0x00000009000e7211 */ /* 0x000fe200078f40ff */
[----:B------:R-:W-:Y:S01]  /*0ea0*/  IMAD R13, R13, 0x1e0800, R22 ;  /* 0x001e08000d0d7824 */ /* 0x000fe200078e0216 */
[----:B------:R-:W-:-:S02]  /*0eb0*/  LOP3.LUT R22, R20, 0xffffff00, RZ, 0xc0, !PT ;  /* 0xffffff0014167812 */ /* 0x000fc400078ec0ff */
[----:B------:R-:W-:Y:S02]  /*0ec0*/  LEA.HI R7, R0, R11, RZ, 0x8 ;  /* 0x0000000b00077211 */ /* 0x000fe400078f40ff */
[----:B------:R-:W-:Y:S01]  /*0ed0*/  LOP3.LUT R10, R14, 0xffffff00, RZ, 0xc0, !PT ;  /* 0xffffff000e0a7812 */ /* 0x000fe200078ec0ff */
[----:B------:R-:W-:Y:S01]  /*0ee0*/  IMAD.IADD R22, R12, 0x1, -R22 ;  /* 0x000000010c167824 */ /* 0x000fe200078e0a16 */
[----:B------:R-:W-:Y:S01]  /*0ef0*/  LOP3.LUT R12, R7, 0xffffff00, RZ, 0xc0, !PT ;  /* 0xffffff00070c7812 */ /* 0x000fe200078ec0ff */
[--C-:B------:R-:W-:Y:S01]  /*0f00*/  IMAD R8, R8, 0x3c1, R29.reuse ;  /* 0x000003c108087824 */ /* 0x100fe200078e021d */
[----:B------:R-:W-:Y:S01]  /*0f10*/  SHF.R.S32.HI R6, RZ, 0x8, R6 ;  /* 0x00000008ff067819 */ /* 0x000fe20000011406 */
[----:B------:R-:W-:Y:S01]  /*0f20*/  IMAD.IADD R10, R9, 0x1, -R10 ;  /* 0x00000001090a7824 */ /* 0x000fe200078e0a0a */
[----:B------:R-:W-:Y:S01]  /*0f30*/  SHF.R.S32.HI R20, RZ, 0x8, R20 ;  /* 0x00000008ff147819 */ /* 0x000fe20000011414 */
[----:B------:R-:W-:Y:S01]  /*0f40*/  IMAD R9, R22, 0x3c1, R29 ;  /* 0x000003c116097824 */ /* 0x000fe200078e021d */
[----:B------:R-:W-:Y:S01]  /*0f50*/  ISETP.GE.AND P0, PT, R29, 0x3c1, PT ;  /* 0x000003c11d00780c */ /* 0x000fe20003f06270 */
[----:B------:R-:W-:-:S02]  /*0f60*/  IMAD.IADD R12, R11, 0x1, -R12 ;  /* 0x000000010b0c7824 */ /* 0x000fc400078e0a0c */
[----:B------:R-:W-:Y:S01]  /*0f70*/  IMAD R11, R6, 0x1e0800, R8 ;  /* 0x001e0800060b7824 */ /* 0x000fe200078e0208 */
[----:B------:R-:W-:Y:S01]  /*0f80*/  SHF.R.S32.HI R8, RZ, 0x8, R7 ;  /* 0x00000008ff087819 */ /* 0x000fe20000011407 */
[----:B------:R-:W-:Y:S01]  /*0f90*/  IMAD R6, R20, 0x1e0800, R9 ;  /* 0x001e080014067824 */ /* 0x000fe200078e0209 */
[----:B------:R-:W-:Y:S01]  /*0fa0*/  SHF.R.S32.HI R14, RZ, 0x8, R14 ;  /* 0x00000008ff0e7819 */ /* 0x000fe2000001140e */
[--C-:B------:R-:W-:Y:S02]  /*0fb0*/  IMAD R9, R12, 0x3c1, R29.reuse ;  /* 0x000003c10c097824 */ /* 0x100fe400078e021d */
[----:B------:R-:W-:Y:S02]  /*0fc0*/  IMAD R10, R10, 0x3c1, R29 ;  /* 0x000003c10a0a7824 */ /* 0x000fe400078e021d */
[----:B0-----:R-:W-:-:S04]  /*0fd0*/  IMAD.WIDE R26, R27, 0x4, R4 ;  /* 0x000000041b1a7825 */ /* 0x001fc800078e0204 */
[----:B------:R-:W-:Y:S01]  /*0fe0*/  IMAD.WIDE R6, R6, 0x4, R4 ;  /* 0x0000000406067825 */ /* 0x000fe200078e0204 */
[----:B-1----:R-:W-:Y:S03]  /*0ff0*/  @!P0 STG.E desc[UR6][R26.64], R16 ;  /* 0x000000101a008986 */ /* 0x002fe6000c101906 */
[----:B------:R-:W-:Y:S02]  /*1000*/  IMAD R9, R8, 0x1e0800, R9 ;  /* 0x001e080008097824 */ /* 0x000fe400078e0209 */
[----:B------:R-:W-:Y:S01]  /*1010*/  IMAD R8, R14, 0x1e0800, R10 ;  /* 0x001e08000e087824 */ /* 0x000fe200078e020a */
[----:B--2---:R0:W-:Y:S01]  /*1020*/  @!P0 STG.E desc[UR6][R6.64], R18 ;  /* 0x0000001206008986 */ /* 0x0041e2000c101906 */
[----:B------:R-:W-:Y:S02]  /*1030*/  IMAD R15, R24, 0x1e0800, R15 ;  /* 0x001e0800180f7824 */ /* 0x000fe400078e020f */
[----:B------:R-:W-:-:S04]  /*1040*/  IMAD.WIDE R10, R11, 0x4, R4 ;  /* 0x000000040b0a7825 */ /* 0x000fc800078e0204 */
[----:B------:R-:W-:-:S04]  /*1050*/  IMAD.WIDE R12, R13, 0x4, R4 ;  /* 0x000000040d0c7825 */ /* 0x000fc800078e0204 */
[----:B0-----:R-:W-:-:S04]  /*1060*/  IMAD.WIDE R6, R9, 0x4, R4 ;  /* 0x0000000409067825 */ /* 0x001fc800078e0204 */
[--C-:B------:R-:W-:Y:S01]  /*1070*/  IMAD.WIDE R8, R8, 0x4, R4.reuse ;  /* 0x0000000408087825 */ /* 0x100fe200078e0204 */
[----:B---3--:R0:W-:Y:S03]  /*1080*/  @!P0 STG.E desc[UR6][R6.64], R17 ;  /* 0x0000001106008986 */ /* 0x0081e6000c101906 */
[----:B------:R-:W-:Y:S01]  /*1090*/  IMAD.WIDE R14, R15, 0x4, R4 ;  /* 0x000000040f0e7825 */ /* 0x000fe200078e0204 */
[----:B----4-:R0:W-:Y:S04]  /*10a0*/  @!P0 STG.E desc[UR6][R8.64], R19 ;  /* 0x0000001308008986 */ /* 0x0101e8000c101906 */
[----:B-----5:R0:W-:Y:S04]  /*10b0*/  @!P0 STG.E desc[UR6][R10.64], R21 ;  /* 0x000000150a008986 */ /* 0x0201e8000c101906 */
[----:B------:R0:W-:Y:S04]  /*10c0*/  @!P0 STG.E desc[UR6][R12.64], R23 ;  /* 0x000000170c008986 */ /* 0x0001e8000c101906 */
[----:B------:R0:W-:Y:S02]  /*10d0*/  @!P0 STG.E desc[UR6][R14.64], R25 ;  /* 0x000000190e008986 */ /* 0x0001e4000c101906 */
[----:B0-----:R-:W-:Y:S05]  /*10e0*/  @P0 EXIT ;  /* 0x000000000000094d */ /* 0x001fea0003800000 */
[----:B0-----:R-:W0:Y:S01]  /*10f0*/  LDS R7, [R2+0xe00] ;  /* 0x000e000002077984 */ /* 0x001e220000000800 */
[----:B------:R-:W-:-:S04]  /*1100*/  LOP3.LUT R3, R3, 0x1c, RZ, 0xfc, !PT ;  /* 0x0000001c03037812 */ /* 0x000fc800078efcff */
[----:B------:R-:W-:-:S04]  /*1110*/  LEA.HI R0, R0, R3, RZ, 0x8 ;  /* 0x0000000300007211 */ /* 0x000fc800078f40ff */
[----:B------:R-:W-:Y:S02]  /*1120*/  LOP3.LUT R6, R0, 0xffffff00, RZ, 0xc0, !PT ;  /* 0xffffff0000067812 */ /* 0x000fe400078ec0ff */
[----:B------:R-:W-:-:S03]  /*1130*/  SHF.R.S32.HI R0, RZ, 0x8, R0 ;  /* 0x00000008ff007819 */ /* 0x000fc60000011400 */
[----:B------:R-:W-:-:S04]  /*1140*/  IMAD.IADD R6, R3, 0x1, -R6 ;  /* 0x0000000103067824 */ /* 0x000fc800078e0a06 */
[----:B------:R-:W-:-:S04]  /*1150*/  IMAD R29, R6, 0x3c1, R29 ;  /* 0x000003c1061d7824 */ /* 0x000fc800078e021d */
[----:B------:R-:W-:-:S04]  /*1160*/  IMAD R29, R0, 0x1e0800, R29 ;  /* 0x001e0800001d7824 */ /* 0x000fc800078e021d */
[----:B------:R-:W-:-:S05]  /*1170*/  IMAD.WIDE R4, R29, 0x4, R4 ;  /* 0x000000041d047825 */ /* 0x000fca00078e0204 */
[----:B0-----:R-:W-:Y:S01]  /*1180*/  STG.E desc[UR6][R4.64], R7 ;  /* 0x0000000704007986 */ /* 0x001fe2000c101906 */
[----:B------:R-:W-:Y:S05]  /*1190*/  EXIT ;  /* 0x000000000000794d */ /* 0x000fea0003800000 */
.L_x_0:
[----:B------:R-:W-:-:S00]  /*11a0*/  BRA `(.L_x_0) ;  /* 0xfffffffc00fc7947 */ /* 0x000fc0000383ffff */
[----:B------:R-:W-:-:S00]  /*11b0*/  NOP ;  /* 0x0000000000007918 */ /* 0x000fc00000000000 */
        /* <DEDUP_REMOVED lines=12> */
.L_x_1:


//--------------------- .nv.global.init           --------------------------
	.section	.nv.global.init,"aw",@progbits
.nv.global.init:
	.type		_$_str,@object
	.size		_$_str,(_$_str_$_2 - _$_str)
_$_str:
        /*0000*/ 	.byte	0x5f, 0x5f, 0x43, 0x55, 0x44, 0x41, 0x5f, 0x46, 0x54, 0x5a, 0x00
	.type		_$_str_$_2,@object
	.size		_$_str_$_2,(.L_1 - _$_str_$_2)
_$_str_$_2:
        /*000b*/ 	.byte	0x5f, 0x5f, 0x43, 0x55, 0x44, 0x41, 0x5f, 0x50, 0x52, 0x45, 0x43, 0x5f, 0x53, 0x51, 0x52, 0x54
        /*001b*/ 	.byte	0x00
.L_1:


//--------------------- .nv.shared.triton_poi_fused__native_batch_norm_legit_no_training_relu_5 --------------------------
	.section	.nv.shared.triton_poi_fused__native_batch_norm_legit_no_training_relu_5,"aw",@nobits
	.sectionflags	@""
	.align	16
	.zero		1024


//--------------------- .nv.constant0.triton_poi_fused__native_batch_norm_legit_no_training_relu_5 --------------------------
	.section	.nv.constant0.triton_poi_fused__native_batch_norm_legit_no_training_relu_5,"a",@progbits
	.sectionflags	@""
	.align	4
.nv.constant0.triton_poi_fused__native_batch_norm_legit_no_training_relu_5:
	.zero		584
